//
// Generated by NVIDIA NVVM Compiler
//
// Compiler Build ID: CL-36424714
// Cuda compilation tools, release 13.0, V13.0.88
// Based on NVVM 20.0.0
//

.version 9.0
.target sm_100
.address_size 64

	// .globl	mymatmul_kernel0
// _ZZ16mymatmul_kernel0E11data_shared has been demoted
// _ZZ16mymatmul_kernel0E13kernel_shared has been demoted

.visible .entry mymatmul_kernel0(
	.param .u64 .ptr .align 1 mymatmul_kernel0_param_0,
	.param .u64 .ptr .align 1 mymatmul_kernel0_param_1,
	.param .u64 .ptr .align 1 mymatmul_kernel0_param_2
)
.maxntid 128
{
	.local .align 16 .b8 	__local_depot0[512];
	.reg .b64 	%SP;
	.reg .b64 	%SPL;
	.reg .pred 	%p<4>;
	.reg .b32 	%r<51>;
	.reg .b32 	%f<206>;
	.reg .b64 	%rd<19>;
	// demoted variable
	.shared .align 4 .b8 _ZZ16mymatmul_kernel0E11data_shared[1024];
	// demoted variable
	.shared .align 4 .b8 _ZZ16mymatmul_kernel0E13kernel_shared[4096];
	mov.u64 	%SPL, __local_depot0;
	ld.param.u64 	%rd8, [mymatmul_kernel0_param_0];
	ld.param.u64 	%rd9, [mymatmul_kernel0_param_1];
	ld.param.u64 	%rd7, [mymatmul_kernel0_param_2];
	cvta.to.global.u64 	%rd1, %rd9;
	cvta.to.global.u64 	%rd2, %rd8;
	add.u64 	%rd3, %SPL, 0;
	add.s64 	%rd4, %rd3, 256;
	mov.f32 	%f17, 0f00000000;
	st.local.v4.f32 	[%rd3], {%f17, %f17, %f17, %f17};
	st.local.v4.f32 	[%rd3+128], {%f17, %f17, %f17, %f17};
	st.local.v4.f32 	[%rd3+256], {%f17, %f17, %f17, %f17};
	st.local.v4.f32 	[%rd3+384], {%f17, %f17, %f17, %f17};
	st.local.v4.f32 	[%rd3+16], {%f17, %f17, %f17, %f17};
	st.local.v4.f32 	[%rd3+144], {%f17, %f17, %f17, %f17};
	st.local.v4.f32 	[%rd3+272], {%f17, %f17, %f17, %f17};
	st.local.v4.f32 	[%rd3+400], {%f17, %f17, %f17, %f17};
	st.local.v4.f32 	[%rd3+32], {%f17, %f17, %f17, %f17};
	st.local.v4.f32 	[%rd3+160], {%f17, %f17, %f17, %f17};
	st.local.v4.f32 	[%rd3+288], {%f17, %f17, %f17, %f17};
	st.local.v4.f32 	[%rd3+416], {%f17, %f17, %f17, %f17};
	st.local.v4.f32 	[%rd3+48], {%f17, %f17, %f17, %f17};
	st.local.v4.f32 	[%rd3+176], {%f17, %f17, %f17, %f17};
	st.local.v4.f32 	[%rd3+304], {%f17, %f17, %f17, %f17};
	st.local.v4.f32 	[%rd3+432], {%f17, %f17, %f17, %f17};
	st.local.v4.f32 	[%rd3+64], {%f17, %f17, %f17, %f17};
	st.local.v4.f32 	[%rd3+192], {%f17, %f17, %f17, %f17};
	st.local.v4.f32 	[%rd3+320], {%f17, %f17, %f17, %f17};
	st.local.v4.f32 	[%rd3+448], {%f17, %f17, %f17, %f17};
	st.local.v4.f32 	[%rd3+80], {%f17, %f17, %f17, %f17};
	st.local.v4.f32 	[%rd3+208], {%f17, %f17, %f17, %f17};
	st.local.v4.f32 	[%rd3+336], {%f17, %f17, %f17, %f17};
	st.local.v4.f32 	[%rd3+464], {%f17, %f17, %f17, %f17};
	st.local.v4.f32 	[%rd3+96], {%f17, %f17, %f17, %f17};
	st.local.v4.f32 	[%rd3+224], {%f17, %f17, %f17, %f17};
	st.local.v4.f32 	[%rd3+352], {%f17, %f17, %f17, %f17};
	st.local.v4.f32 	[%rd3+480], {%f17, %f17, %f17, %f17};
	st.local.v4.f32 	[%rd3+112], {%f17, %f17, %f17, %f17};
	st.local.v4.f32 	[%rd3+240], {%f17, %f17, %f17, %f17};
	st.local.v4.f32 	[%rd3+368], {%f17, %f17, %f17, %f17};
	st.local.v4.f32 	[%rd3+496], {%f17, %f17, %f17, %f17};
	mov.u32 	%r1, %tid.x;
	shl.b32 	%r17, %r1, 4;
	mov.u32 	%r2, %ctaid.x;
	shl.b32 	%r3, %r1, 10;
	mov.u32 	%r18, _ZZ16mymatmul_kernel0E13kernel_shared;
	add.s32 	%r4, %r18, %r17;
	shl.b32 	%r19, %r1, 6;
	and.b32  	%r20, %r19, 4096;
	shl.b32 	%r21, %r2, 8;
	and.b32  	%r5, %r21, 3840;
	and.b32  	%r6, %r1, 63;
	shl.b32 	%r22, %r1, 2;
	and.b32  	%r23, %r22, 252;
	or.b32  	%r24, %r5, %r20;
	or.b32  	%r7, %r24, %r23;
	shl.b32 	%r25, %r1, 3;
	and.b32  	%r26, %r25, 504;
	add.s32 	%r8, %r18, %r26;
	and.b32  	%r27, %r22, 256;
	mov.u32 	%r28, _ZZ16mymatmul_kernel0E11data_shared;
	add.s32 	%r29, %r27, %r28;
	add.s32 	%r9, %r29, 512;
	mov.b32 	%r48, 0;
$L__BB0_1:
	setp.gt.u32 	%p1, %r1, 63;
	bar.sync 	0;
	@%p1 bra 	$L__BB0_3;
	shl.b32 	%r30, %r48, 2;
	shl.b32 	%r31, %r2, 12;
	and.b32  	%r32, %r31, 2147418112;
	add.s32 	%r33, %r32, %r3;
	add.s32 	%r34, %r33, %r30;
	mul.wide.u32 	%rd11, %r34, 4;
	add.s64 	%rd12, %rd2, %rd11;
	ld.global.nc.v4.f32 	{%f18, %f19, %f20, %f21}, [%rd12];
	shl.b32 	%r35, %r1, 4;
	mov.u32 	%r36, _ZZ16mymatmul_kernel0E11data_shared;
	add.s32 	%r37, %r36, %r35;
	st.shared.v4.f32 	[%r37], {%f18, %f19, %f20, %f21};
$L__BB0_3:
	shl.b32 	%r39, %r48, 14;
	or.b32  	%r40, %r7, %r39;
	mul.wide.u32 	%rd13, %r40, 4;
	add.s64 	%rd14, %rd1, %rd13;
	ld.global.nc.v4.f32 	{%f22, %f23, %f24, %f25}, [%rd14];
	st.shared.v4.f32 	[%r4], {%f22, %f23, %f24, %f25};
	ld.global.nc.v4.f32 	{%f26, %f27, %f28, %f29}, [%rd14+32768];
	st.shared.v4.f32 	[%r4+2048], {%f26, %f27, %f28, %f29};
	bar.sync 	0;
	ld.shared.f32 	%f1, [%r8];
	ld.shared.f32 	%f2, [%r8+512];
	ld.shared.f32 	%f3, [%r8+1024];
	ld.shared.f32 	%f4, [%r8+1536];
	ld.shared.f32 	%f5, [%r8+2048];
	ld.shared.f32 	%f6, [%r8+2560];
	ld.shared.f32 	%f7, [%r8+3072];
	ld.shared.f32 	%f8, [%r8+3584];
	ld.shared.f32 	%f9, [%r8+4];
	ld.shared.f32 	%f10, [%r8+516];
	ld.shared.f32 	%f11, [%r8+1028];
	ld.shared.f32 	%f12, [%r8+1540];
	ld.shared.f32 	%f13, [%r8+2052];
	ld.shared.f32 	%f14, [%r8+2564];
	ld.shared.f32 	%f15, [%r8+3076];
	ld.shared.f32 	%f16, [%r8+3588];
	mov.b32 	%r50, 512;
	mov.u32 	%r49, %r9;
	mov.u64 	%rd18, %rd4;
$L__BB0_4:
	ld.local.v2.f32 	{%f30, %f31}, [%rd18+-256];
	ld.shared.f32 	%f32, [%r49+-512];
	fma.rn.f32 	%f33, %f32, %f1, %f30;
	ld.local.v2.f32 	{%f34, %f35}, [%rd18+-128];
	fma.rn.f32 	%f36, %f32, %f2, %f34;
	ld.local.v2.f32 	{%f37, %f38}, [%rd18];
	ld.shared.f32 	%f39, [%r49];
	fma.rn.f32 	%f40, %f39, %f1, %f37;
	ld.local.v2.f32 	{%f41, %f42}, [%rd18+128];
	fma.rn.f32 	%f43, %f39, %f2, %f41;
	ld.shared.f32 	%f44, [%r49+-508];
	fma.rn.f32 	%f45, %f44, %f3, %f33;
	fma.rn.f32 	%f46, %f44, %f4, %f36;
	ld.shared.f32 	%f47, [%r49+4];
	fma.rn.f32 	%f48, %f47, %f3, %f40;
	fma.rn.f32 	%f49, %f47, %f4, %f43;
	ld.shared.f32 	%f50, [%r49+-504];
	fma.rn.f32 	%f51, %f50, %f5, %f45;
	fma.rn.f32 	%f52, %f50, %f6, %f46;
	ld.shared.f32 	%f53, [%r49+8];
	fma.rn.f32 	%f54, %f53, %f5, %f48;
	fma.rn.f32 	%f55, %f53, %f6, %f49;
	ld.shared.f32 	%f56, [%r49+-500];
	fma.rn.f32 	%f57, %f56, %f7, %f51;
	fma.rn.f32 	%f58, %f56, %f8, %f52;
	ld.shared.f32 	%f59, [%r49+12];
	fma.rn.f32 	%f60, %f59, %f7, %f54;
	fma.rn.f32 	%f61, %f59, %f8, %f55;
	fma.rn.f32 	%f62, %f32, %f9, %f31;
	fma.rn.f32 	%f63, %f32, %f10, %f35;
	fma.rn.f32 	%f64, %f39, %f9, %f38;
	fma.rn.f32 	%f65, %f39, %f10, %f42;
	fma.rn.f32 	%f66, %f44, %f11, %f62;
	fma.rn.f32 	%f67, %f44, %f12, %f63;
	fma.rn.f32 	%f68, %f47, %f11, %f64;
	fma.rn.f32 	%f69, %f47, %f12, %f65;
	fma.rn.f32 	%f70, %f50, %f13, %f66;
	fma.rn.f32 	%f71, %f50, %f14, %f67;
	fma.rn.f32 	%f72, %f53, %f13, %f68;
	fma.rn.f32 	%f73, %f53, %f14, %f69;
	fma.rn.f32 	%f74, %f56, %f15, %f70;
	st.local.v2.f32 	[%rd18+-256], {%f57, %f74};
	fma.rn.f32 	%f75, %f56, %f16, %f71;
	st.local.v2.f32 	[%rd18+-128], {%f58, %f75};
	fma.rn.f32 	%f76, %f59, %f15, %f72;
	st.local.v2.f32 	[%rd18], {%f60, %f76};
	fma.rn.f32 	%f77, %f59, %f16, %f73;
	st.local.v2.f32 	[%rd18+128], {%f61, %f77};
	add.s32 	%r50, %r50, 16;
	add.s64 	%rd18, %rd18, 8;
	add.s32 	%r49, %r49, 16;
	setp.ne.s32 	%p2, %r50, 768;
	@%p2 bra 	$L__BB0_4;
	add.s32 	%r48, %r48, 1;
	setp.ne.s32 	%p3, %r48, 256;
	@%p3 bra 	$L__BB0_1;
	shl.b32 	%r41, %r6, 1;
	cvta.to.global.u64 	%rd15, %rd7;
	shl.b32 	%r42, %r2, 14;
	and.b32  	%r43, %r42, 2147221504;
	and.b32  	%r44, %r3, 65536;
	or.b32  	%r45, %r43, %r44;
	or.b32  	%r46, %r45, %r5;
	add.s32 	%r47, %r46, %r41;
	ld.local.v4.f32 	{%f78, %f79, %f80, %f81}, [%rd3];
	mul.wide.u32 	%rd16, %r47, 4;
	add.s64 	%rd17, %rd15, %rd16;
	st.global.f32 	[%rd17], %f78;
	ld.local.v4.f32 	{%f82, %f83, %f84, %f85}, [%rd3+128];
	st.global.f32 	[%rd17+512], %f82;
	ld.local.v4.f32 	{%f86, %f87, %f88, %f89}, [%rd3+256];
	st.global.f32 	[%rd17+524288], %f86;
	ld.local.v4.f32 	{%f90, %f91, %f92, %f93}, [%rd3+384];
	st.global.f32 	[%rd17+524800], %f90;
	st.global.f32 	[%rd17+4], %f79;
	st.global.f32 	[%rd17+516], %f83;
	st.global.f32 	[%rd17+524292], %f87;
	st.global.f32 	[%rd17+524804], %f91;
	st.global.f32 	[%rd17+16384], %f80;
	st.global.f32 	[%rd17+16896], %f84;
	st.global.f32 	[%rd17+540672], %f88;
	st.global.f32 	[%rd17+541184], %f92;
	st.global.f32 	[%rd17+16388], %f81;
	st.global.f32 	[%rd17+16900], %f85;
	st.global.f32 	[%rd17+540676], %f89;
	st.global.f32 	[%rd17+541188], %f93;
	ld.local.v4.f32 	{%f94, %f95, %f96, %f97}, [%rd3+16];
	st.global.f32 	[%rd17+32768], %f94;
	ld.local.v4.f32 	{%f98, %f99, %f100, %f101}, [%rd3+144];
	st.global.f32 	[%rd17+33280], %f98;
	ld.local.v4.f32 	{%f102, %f103, %f104, %f105}, [%rd3+272];
	st.global.f32 	[%rd17+557056], %f102;
	ld.local.v4.f32 	{%f106, %f107, %f108, %f109}, [%rd3+400];
	st.global.f32 	[%rd17+557568], %f106;
	st.global.f32 	[%rd17+32772], %f95;
	st.global.f32 	[%rd17+33284], %f99;
	st.global.f32 	[%rd17+557060], %f103;
	st.global.f32 	[%rd17+557572], %f107;
	st.global.f32 	[%rd17+49152], %f96;
	st.global.f32 	[%rd17+49664], %f100;
	st.global.f32 	[%rd17+573440], %f104;
	st.global.f32 	[%rd17+573952], %f108;
	st.global.f32 	[%rd17+49156], %f97;
	st.global.f32 	[%rd17+49668], %f101;
	st.global.f32 	[%rd17+573444], %f105;
	st.global.f32 	[%rd17+573956], %f109;
	ld.local.v4.f32 	{%f110, %f111, %f112, %f113}, [%rd3+32];
	st.global.f32 	[%rd17+65536], %f110;
	ld.local.v4.f32 	{%f114, %f115, %f116, %f117}, [%rd3+160];
	st.global.f32 	[%rd17+66048], %f114;
	ld.local.v4.f32 	{%f118, %f119, %f120, %f121}, [%rd3+288];
	st.global.f32 	[%rd17+589824], %f118;
	ld.local.v4.f32 	{%f122, %f123, %f124, %f125}, [%rd3+416];
	st.global.f32 	[%rd17+590336], %f122;
	st.global.f32 	[%rd17+65540], %f111;
	st.global.f32 	[%rd17+66052], %f115;
	st.global.f32 	[%rd17+589828], %f119;
	st.global.f32 	[%rd17+590340], %f123;
	st.global.f32 	[%rd17+81920], %f112;
	st.global.f32 	[%rd17+82432], %f116;
	st.global.f32 	[%rd17+606208], %f120;
	st.global.f32 	[%rd17+606720], %f124;
	st.global.f32 	[%rd17+81924], %f113;
	st.global.f32 	[%rd17+82436], %f117;
	st.global.f32 	[%rd17+606212], %f121;
	st.global.f32 	[%rd17+606724], %f125;
	ld.local.v4.f32 	{%f126, %f127, %f128, %f129}, [%rd3+48];
	st.global.f32 	[%rd17+98304], %f126;
	ld.local.v4.f32 	{%f130, %f131, %f132, %f133}, [%rd3+176];
	st.global.f32 	[%rd17+98816], %f130;
	ld.local.v4.f32 	{%f134, %f135, %f136, %f137}, [%rd3+304];
	st.global.f32 	[%rd17+622592], %f134;
	ld.local.v4.f32 	{%f138, %f139, %f140, %f141}, [%rd3+432];
	st.global.f32 	[%rd17+623104], %f138;
	st.global.f32 	[%rd17+98308], %f127;
	st.global.f32 	[%rd17+98820], %f131;
	st.global.f32 	[%rd17+622596], %f135;
	st.global.f32 	[%rd17+623108], %f139;
	st.global.f32 	[%rd17+114688], %f128;
	st.global.f32 	[%rd17+115200], %f132;
	st.global.f32 	[%rd17+638976], %f136;
	st.global.f32 	[%rd17+639488], %f140;
	st.global.f32 	[%rd17+114692], %f129;
	st.global.f32 	[%rd17+115204], %f133;
	st.global.f32 	[%rd17+638980], %f137;
	st.global.f32 	[%rd17+639492], %f141;
	ld.local.v4.f32 	{%f142, %f143, %f144, %f145}, [%rd3+64];
	st.global.f32 	[%rd17+131072], %f142;
	ld.local.v4.f32 	{%f146, %f147, %f148, %f149}, [%rd3+192];
	st.global.f32 	[%rd17+131584], %f146;
	ld.local.v4.f32 	{%f150, %f151, %f152, %f153}, [%rd3+320];
	st.global.f32 	[%rd17+655360], %f150;
	ld.local.v4.f32 	{%f154, %f155, %f156, %f157}, [%rd3+448];
	st.global.f32 	[%rd17+655872], %f154;
	st.global.f32 	[%rd17+131076], %f143;
	st.global.f32 	[%rd17+131588], %f147;
	st.global.f32 	[%rd17+655364], %f151;
	st.global.f32 	[%rd17+655876], %f155;
	st.global.f32 	[%rd17+147456], %f144;
	st.global.f32 	[%rd17+147968], %f148;
	st.global.f32 	[%rd17+671744], %f152;
	st.global.f32 	[%rd17+672256], %f156;
	st.global.f32 	[%rd17+147460], %f145;
	st.global.f32 	[%rd17+147972], %f149;
	st.global.f32 	[%rd17+671748], %f153;
	st.global.f32 	[%rd17+672260], %f157;
	ld.local.v4.f32 	{%f158, %f159, %f160, %f161}, [%rd3+80];
	st.global.f32 	[%rd17+163840], %f158;
	ld.local.v4.f32 	{%f162, %f163, %f164, %f165}, [%rd3+208];
	st.global.f32 	[%rd17+164352], %f162;
	ld.local.v4.f32 	{%f166, %f167, %f168, %f169}, [%rd3+336];
	st.global.f32 	[%rd17+688128], %f166;
	ld.local.v4.f32 	{%f170, %f171, %f172, %f173}, [%rd3+464];
	st.global.f32 	[%rd17+688640], %f170;
	st.global.f32 	[%rd17+163844], %f159;
	st.global.f32 	[%rd17+164356], %f163;
	st.global.f32 	[%rd17+688132], %f167;
	st.global.f32 	[%rd17+688644], %f171;
	st.global.f32 	[%rd17+180224], %f160;
	st.global.f32 	[%rd17+180736], %f164;
	st.global.f32 	[%rd17+704512], %f168;
	st.global.f32 	[%rd17+705024], %f172;
	st.global.f32 	[%rd17+180228], %f161;
	st.global.f32 	[%rd17+180740], %f165;
	st.global.f32 	[%rd17+704516], %f169;
	st.global.f32 	[%rd17+705028], %f173;
	ld.local.v4.f32 	{%f174, %f175, %f176, %f177}, [%rd3+96];
	st.global.f32 	[%rd17+196608], %f174;
	ld.local.v4.f32 	{%f178, %f179, %f180, %f181}, [%rd3+224];
	st.global.f32 	[%rd17+197120], %f178;
	ld.local.v4.f32 	{%f182, %f183, %f184, %f185}, [%rd3+352];
	st.global.f32 	[%rd17+720896], %f182;
	ld.local.v4.f32 	{%f186, %f187, %f188, %f189}, [%rd3+480];
	st.global.f32 	[%rd17+721408], %f186;
	st.global.f32 	[%rd17+196612], %f175;
	st.global.f32 	[%rd17+197124], %f179;
	st.global.f32 	[%rd17+720900], %f183;
	st.global.f32 	[%rd17+721412], %f187;
	st.global.f32 	[%rd17+212992], %f176;
	st.global.f32 	[%rd17+213504], %f180;
	st.global.f32 	[%rd17+737280], %f184;
	st.global.f32 	[%rd17+737792], %f188;
	st.global.f32 	[%rd17+212996], %f177;
	st.global.f32 	[%rd17+213508], %f181;
	st.global.f32 	[%rd17+737284], %f185;
	st.global.f32 	[%rd17+737796], %f189;
	ld.local.v4.f32 	{%f190, %f191, %f192, %f193}, [%rd3+112];
	st.global.f32 	[%rd17+229376], %f190;
	ld.local.v4.f32 	{%f194, %f195, %f196, %f197}, [%rd3+240];
	st.global.f32 	[%rd17+229888], %f194;
	ld.local.v4.f32 	{%f198, %f199, %f200, %f201}, [%rd3+368];
	st.global.f32 	[%rd17+753664], %f198;
	ld.local.v4.f32 	{%f202, %f203, %f204, %f205}, [%rd3+496];
	st.global.f32 	[%rd17+754176], %f202;
	st.global.f32 	[%rd17+229380], %f191;
	st.global.f32 	[%rd17+229892], %f195;
	st.global.f32 	[%rd17+753668], %f199;
	st.global.f32 	[%rd17+754180], %f203;
	st.global.f32 	[%rd17+245760], %f192;
	st.global.f32 	[%rd17+246272], %f196;
	st.global.f32 	[%rd17+770048], %f200;
	st.global.f32 	[%rd17+770560], %f204;
	st.global.f32 	[%rd17+245764], %f193;
	st.global.f32 	[%rd17+246276], %f197;
	st.global.f32 	[%rd17+770052], %f201;
	st.global.f32 	[%rd17+770564], %f205;
	ret;

}


// ===== COMPILED SASS (sm_100) =====

	.target	sm_100

	.elftype	@"ET_EXEC"


//--------------------- .note.nv.tkinfo           --------------------------
	.section	.note.nv.tkinfo,"",@"SHT_NOTE"
	.sectionflags	@"SHF_NOTE_NV_TKINFO"
	.tkinfo
        /*0018*/ 	.word	0x00000002
        /*0030*/ 	.string	""
        /*0030*/ 	.string	"ptxas"
        /*0030*/ 	.string	"Cuda compilation tools, release 13.0, V13.0.88"
        /*0030*/ 	.string	"Build cuda_13.0.r13.0/compiler.36424714_0"
        /*0030*/ 	.string	"-arch sm_100 -m 64 "



//--------------------- .note.nv.cuinfo           --------------------------
	.section	.note.nv.cuinfo,"",@"SHT_NOTE"
	.sectionflags	@"SHF_NOTE_NV_CUINFO"
        /*0018*/ 	.short	0x0002
        /*001a*/ 	.short	0x0064
        /*001c*/ 	.short	0x0082
	.zero		2


//--------------------- .nv.info                  --------------------------
	.section	.nv.info,"",@"SHT_CUDA_INFO"
	.align	4


	//----- nvinfo : EIATTR_REGCOUNT
	.align		4
        /*0000*/ 	.byte	0x04, 0x2f
        /*0002*/ 	.short	(.L_1 - .L_0)
	.align		4
.L_0:
        /*0004*/ 	.word	index@(mymatmul_kernel0)
        /*0008*/ 	.word	0x00000026


	//----- nvinfo : EIATTR_FRAME_SIZE
	.align		4
.L_1:
        /*000c*/ 	.byte	0x04, 0x11
        /*000e*/ 	.short	(.L_3 - .L_2)
	.align		4
.L_2:
        /*0010*/ 	.word	index@(mymatmul_kernel0)
        /*0014*/ 	.word	0x00000200


	//----- nvinfo : EIATTR_MIN_STACK_SIZE
	.align		4
.L_3:
        /*0018*/ 	.byte	0x04, 0x12
        /*001a*/ 	.short	(.L_5 - .L_4)
	.align		4
.L_4:
        /*001c*/ 	.word	index@(mymatmul_kernel0)
        /*0020*/ 	.word	0x00000200
.L_5:


//--------------------- .nv.compat                --------------------------
	.section	.nv.compat,"",@"SHT_CUDA_COMPAT_INFO"
	.align	4
        /*0000*/ 	.byte	0x02, 0x09, 0x00, 0x00, 0x02, 0x02, 0x01, 0x00, 0x02, 0x05, 0x05, 0x00, 0x03, 0x07, 0x01, 0x01
        /*0010*/ 	.byte	0x02, 0x03, 0x00, 0x00, 0x02, 0x06, 0x01, 0x00, 0x04, 0x0b, 0x08, 0x00, 0x09, 0x00, 0x00, 0x00
        /*0020*/ 	.byte	0x00, 0x00, 0x00, 0x00


//--------------------- .nv.info.mymatmul_kernel0 --------------------------
	.section	.nv.info.mymatmul_kernel0,"",@"SHT_CUDA_INFO"
	.sectionflags	@""
	.align	4


	//----- nvinfo : EIATTR_CUDA_API_VERSION
	.align		4
        /*0000*/ 	.byte	0x04, 0x37
        /*0002*/ 	.short	(.L_7 - .L_6)
.L_6:
        /*0004*/ 	.word	0x00000082


	//----- nvinfo : EIATTR_KPARAM_INFO
	.align		4
.L_7:
        /*0008*/ 	.byte	0x04, 0x17
        /*000a*/ 	.short	(.L_9 - .L_8)
.L_8:
        /*000c*/ 	.word	0x00000000
        /*0010*/ 	.short	0x0002
        /*0012*/ 	.short	0x0010
        /*0014*/ 	.byte	0x00, 0xf5, 0x21, 0x00


	//----- nvinfo : EIATTR_KPARAM_INFO
	.align		4
.L_9:
        /*0018*/ 	.byte	0x04, 0x17
        /*001a*/ 	.short	(.L_11 - .L_10)
.L_10:
        /*001c*/ 	.word	0x00000000
        /*0020*/ 	.short	0x0001
        /*0022*/ 	.short	0x0008
        /*0024*/ 	.byte	0x00, 0xf5, 0x21, 0x00


	//----- nvinfo : EIATTR_KPARAM_INFO
	.align		4
.L_11:
        /*0028*/ 	.byte	0x04, 0x17
        /*002a*/ 	.short	(.L_13 - .L_12)
.L_12:
        /*002c*/ 	.word	0x00000000
        /*0030*/ 	.short	0x0000
        /*0032*/ 	.short	0x0000
        /*0034*/ 	.byte	0x00, 0xf5, 0x21, 0x00


	//----- nvinfo : EIATTR_SPARSE_MMA_MASK
	.align		4
.L_13:
        /*0038*/ 	.byte	0x03, 0x50
        /*003a*/ 	.short	0x0000


	//----- nvinfo : EIATTR_MAXREG_COUNT
	.align		4
        /*003c*/ 	.byte	0x03, 0x1b
        /*003e*/ 	.short	0x00ff


	//----- nvinfo : EIATTR_NUM_BARRIERS
	.align		4
        /*0040*/ 	.byte	0x02, 0x4c
        /*0042*/ 	.byte	0x01
	.zero		1


	//----- nvinfo : EIATTR_MERCURY_ISA_VERSION
	.align		4
        /*0044*/ 	.byte	0x03, 0x5f
        /*0046*/ 	.short	0x0101


	//----- nvinfo : EIATTR_VRC_CTA_INIT_COUNT
	.align		4
        /*0048*/ 	.byte	0x02, 0x4a
	.zero		1
	.zero		1


	//----- nvinfo : EIATTR_EXIT_INSTR_OFFSETS
	.align		4
        /*004c*/ 	.byte	0x04, 0x1c
        /*004e*/ 	.short	(.L_15 - .L_14)


	//   ....[0]....
.L_14:
        /*0050*/ 	.word	0x00001b80


	//----- nvinfo : EIATTR_MAX_THREADS
	.align		4
.L_15:
        /*0054*/ 	.byte	0x04, 0x05
        /*0056*/ 	.short	(.L_17 - .L_16)
.L_16:
        /*0058*/ 	.word	0x00000080
        /*005c*/ 	.word	0x00000001
        /*0060*/ 	.word	0x00000001


	//----- nvinfo : EIATTR_CBANK_PARAM_SIZE
	.align		4
.L_17:
        /*0064*/ 	.byte	0x03, 0x19
        /*0066*/ 	.short	0x0018


	//----- nvinfo : EIATTR_PARAM_CBANK
	.align		4
        /*0068*/ 	.byte	0x04, 0x0a
        /*006a*/ 	.short	(.L_19 - .L_18)
	.align		4
.L_18:
        /*006c*/ 	.word	index@(.nv.constant0.mymatmul_kernel0)
        /*0070*/ 	.short	0x0380
        /*0072*/ 	.short	0x0018


	//----- nvinfo : EIATTR_SW_WAR
	.align		4
.L_19:
        /*0074*/ 	.byte	0x04, 0x36
        /*0076*/ 	.short	(.L_21 - .L_20)
.L_20:
        /*0078*/ 	.word	0x00000008
.L_21:


//--------------------- .nv.callgraph             --------------------------
	.section	.nv.callgraph,"",@"SHT_CUDA_CALLGRAPH"
	.align	4
	.sectionentsize	8
	.align		4
        /*0000*/ 	.word	0x00000000
	.align		4
        /*0004*/ 	.word	0xffffffff
	.align		4
        /*0008*/ 	.word	0x00000000
	.align		4
        /*000c*/ 	.word	0xfffffffe
	.align		4
        /*0010*/ 	.word	0x00000000
	.align		4
        /*0014*/ 	.word	0xfffffffd
	.align		4
        /*0018*/ 	.word	0x00000000
	.align		4
        /*001c*/ 	.word	0xfffffffc


//--------------------- .text.mymatmul_kernel0    --------------------------
	.section	.text.mymatmul_kernel0,"ax",@progbits
	.align	128
        .global         mymatmul_kernel0
        .type           mymatmul_kernel0,@function
        .size           mymatmul_kernel0,(.L_x_3 - mymatmul_kernel0)
        .other          mymatmul_kernel0,@"STO_CUDA_ENTRY STV_DEFAULT"
mymatmul_kernel0:
.text.mymatmul_kernel0:
[----:B------:R-:W0:Y:S02]  /*0000*/  LDC R1, c[0x0][0x37c] ;  /* 0x0000df00ff017b82 */ /* 0x000e240000000800 */
[----:B0-----:R-:W-:Y:S01]  /*0010*/  IADD3 R1, PT, PT, R1, -0x200, RZ ;  /* 0xfffffe0001017810 */ /* 0x001fe20007ffe0ff */
[----:B------:R-:W0:Y:S01]  /*0020*/  S2R R0, SR_CTAID.X ;  /* 0x0000000000007919 */ /* 0x000e220000002500 */
[----:B------:R-:W1:Y:S02]  /*0030*/  LDCU.64 UR10, c[0x0][0x358] ;  /* 0x00006b00ff0a77ac */ /* 0x000e640008000a00 */
[----:B------:R-:W-:Y:S01]  /*0040*/  R2UR UR6, R1 ;  /* 0x00000000010672ca */ /* 0x000fe200000e0000 */
[----:B------:R2:W-:Y:S01]  /*0050*/  STL.128 [R1], RZ ;  /* 0x000000ff01007387 */ /* 0x0005e20000100c00 */
[----:B------:R-:W-:-:S03]  /*0060*/  UMOV UR4, URZ ;  /* 0x000000ff00047c82 */ /* 0x000fc60008000000 */
[----:B------:R2:W-:Y:S04]  /*0070*/  STL.128 [R1+0x80], RZ ;  /* 0x000080ff01007387 */ /* 0x0005e80000100c00 */
[----:B------:R2:W-:Y:S04]  /*0080*/  STL.128 [R1+0x100], RZ ;  /* 0x000100ff01007387 */ /* 0x0005e80000100c00 */
[----:B------:R2:W-:Y:S01]  /*0090*/  STL.128 [R1+0x180], RZ ;  /* 0x000180ff01007387 */ /* 0x0005e20000100c00 */
[----:B------:R-:W-:-:S03]  /*00a0*/  UIADD3 UR6, UPT, UPT, UR6, 0x100, URZ ;  /* 0x0000010006067890 */ /* 0x000fc6000fffe0ff */
[----:B------:R2:W-:Y:S04]  /*00b0*/  STL.128 [R1+0x10], RZ ;  /* 0x000010ff01007387 */ /* 0x0005e80000100c00 */
        /* <DEDUP_REMOVED lines=26> */
[----:B01----:R2:W-:Y:S02]  /*0260*/  STL.128 [R1+0x1f0], RZ ;  /* 0x0001f0ff01007387 */ /* 0x0035e40000100c00 */
.L_x_1:
[----:B------:R-:W0:Y:S01]  /*0270*/  S2R R2, SR_TID.X ;  /* 0x0000000000027919 */ /* 0x000e220000002100 */
[----:B-1----:R-:W1:Y:S01]  /*0280*/  LDC.64 R4, c[0x0][0x388] ;  /* 0x0000e200ff047b82 */ /* 0x002e620000000a00 */
[----:B------:R-:W-:-:S04]  /*0290*/  SHF.L.U32 R8, R0, 0x8, RZ ;  /* 0x0000000800087819 */ /* 0x000fc800000006ff */
[----:B------:R-:W-:-:S03]  /*02a0*/  LOP3.LUT R8, R8, 0xf00, RZ, 0xc0, !PT ;  /* 0x00000f0008087812 */ /* 0x000fc600078ec0ff */
[----:B------:R-:W-:Y:S01]  /*02b0*/  BAR.SYNC.DEFER_BLOCKING 0x0 ;  /* 0x0000000000007b1d */ /* 0x000fe20000010000 */
[C---:B0-----:R-:W-:Y:S02]  /*02c0*/  ISETP.GT.U32.AND P0, PT, R2.reuse, 0x3f, PT ;  /* 0x0000003f0200780c */ /* 0x041fe40003f04070 */
[C---:B------:R-:W-:Y:S02]  /*02d0*/  SHF.L.U32 R9, R2.reuse, 0x6, RZ ;  /* 0x0000000602097819 */ /* 0x040fe400000006ff */
[----:B------:R-:W-:Y:S02]  /*02e0*/  SHF.L.U32 R10, R2, 0xa, RZ ;  /* 0x0000000a020a7819 */ /* 0x000fe400000006ff */
[----:B------:R-:W-:Y:S02]  /*02f0*/  LOP3.LUT R9, R8, 0x1000, R9, 0xf8, !PT ;  /* 0x0000100008097812 */ /* 0x000fe400078ef809 */
[----:B------:R-:W-:Y:S02]  /*0300*/  SHF.L.U32 R12, R2, 0x2, RZ ;  /* 0x00000002020c7819 */ /* 0x000fe400000006ff */
[----:B------:R-:W-:-:S02]  /*0310*/  MOV R8, UR4 ;  /* 0x0000000400087c02 */ /* 0x000fc40008000f00 */
[----:B------:R-:W-:Y:S01]  /*0320*/  LOP3.LUT R9, R9, 0xfc, R12, 0xf8, !PT ;  /* 0x000000fc09097812 */ /* 0x000fe200078ef80c */
[----:B------:R-:W0:Y:S01]  /*0330*/  @!P0 LDC.64 R6, c[0x0][0x380] ;  /* 0x0000e000ff068b82 */ /* 0x000e220000000a00 */
[----:B------:R-:W-:-:S04]  /*0340*/  @!P0 SHF.L.U32 R3, R0, 0xc, RZ ;  /* 0x0000000c00038819 */ /* 0x000fc800000006ff */
[----:B------:R-:W-:-:S04]  /*0350*/  @!P0 LOP3.LUT R3, R3, 0x7fff0000, RZ, 0xc0, !PT ;  /* 0x7fff000003038812 */ /* 0x000fc800078ec0ff */
[----:B------:R-:W-:Y:S02]  /*0360*/  @!P0 IADD3 R3, PT, PT, R10, R3, RZ ;  /* 0x000000030a038210 */ /* 0x000fe40007ffe0ff */
[----:B------:R-:W-:Y:S02]  /*0370*/  MOV R10, UR4 ;  /* 0x00000004000a7c02 */ /* 0x000fe40008000f00 */
[----:B------:R-:W-:Y:S02]  /*0380*/  @!P0 LEA R3, R8, R3, 0x2 ;  /* 0x0000000308038211 */ /* 0x000fe400078e10ff */
[----:B------:R-:W-:-:S05]  /*0390*/  LEA R9, R10, R9, 0xe ;  /* 0x000000090a097211 */ /* 0x000fca00078e70ff */
[----:B-1----:R-:W-:-:S04]  /*03a0*/  IMAD.WIDE.U32 R4, R9, 0x4, R4 ;  /* 0x0000000409047825 */ /* 0x002fc800078e0004 */
[----:B0-----:R-:W-:Y:S01]  /*03b0*/  @!P0 IMAD.WIDE.U32 R6, R3, 0x4, R6 ;  /* 0x0000000403068825 */ /* 0x001fe200078e0006 */
[----:B------:R-:W3:Y:S04]  /*03c0*/  LDG.E.128.CONSTANT R28, desc[UR10][R4.64] ;  /* 0x0000000a041c7981 */ /* 0x000ee8000c1e9d00 */
[----:B------:R-:W4:Y:S04]  /*03d0*/  @!P0 LDG.E.128.CONSTANT R24, desc[UR10][R6.64] ;  /* 0x0000000a06188981 */ /* 0x000f28000c1e9d00 */
[----:B------:R-:W5:Y:S01]  /*03e0*/  LDG.E.128.CONSTANT R32, desc[UR10][R4.64+0x8000] ;  /* 0x0080000a04207981 */ /* 0x000f62000c1e9d00 */
[----:B------:R-:W0:Y:S01]  /*03f0*/  @!P0 S2R R8, SR_CgaCtaId ;  /* 0x0000000000088919 */ /* 0x000e220000008800 */
[----:B------:R-:W1:Y:S01]  /*0400*/  S2UR UR8, SR_CgaCtaId ;  /* 0x00000000000879c3 */ /* 0x000e620000008800 */
[----:B------:R-:W-:Y:S01]  /*0410*/  UMOV UR5, 0x400 ;  /* 0x0000040000057882 */ /* 0x000fe20000000000 */
[----:B------:R-:W-:Y:S01]  /*0420*/  @!P0 MOV R3, 0x400 ;  /* 0x0000040000038802 */ /* 0x000fe20000000f00 */
[----:B------:R-:W-:-:S04]  /*0430*/  UIADD3 UR7, UPT, UPT, UR5, 0x400, URZ ;  /* 0x0000040005077890 */ /* 0x000fc8000fffe0ff */
[----:B-1----:R-:W-:Y:S01]  /*0440*/  ULEA UR7, UR8, UR7, 0x18 ;  /* 0x0000000708077291 */ /* 0x002fe2000f8ec0ff */
[----:B0-----:R-:W-:-:S05]  /*0450*/  @!P0 LEA R3, R8, R3, 0x18 ;  /* 0x0000000308038211 */ /* 0x001fca00078ec0ff */
[C---:B------:R-:W-:Y:S02]  /*0460*/  LEA R14, R2.reuse, UR7, 0x4 ;  /* 0x00000007020e7c11 */ /* 0x040fe4000f8e20ff */
[C---:B------:R-:W-:Y:S01]  /*0470*/  @!P0 LEA R10, R2.reuse, R3, 0x4 ;  /* 0x00000003020a8211 */ /* 0x040fe200078e20ff */
[----:B------:R-:W-:Y:S01]  /*0480*/  ULEA UR5, UR8, UR5, 0x18 ;  /* 0x0000000508057291 */ /* 0x000fe2000f8ec0ff */
[----:B------:R-:W-:Y:S02]  /*0490*/  SHF.L.U32 R13, R2, 0x3, RZ ;  /* 0x00000003020d7819 */ /* 0x000fe400000006ff */
[----:B------:R-:W-:Y:S02]  /*04a0*/  LOP3.LUT R12, R12, 0x100, RZ, 0xc0, !PT ;  /* 0x000001000c0c7812 */ /* 0x000fe400078ec0ff */
[----:B------:R-:W-:Y:S02]  /*04b0*/  LOP3.LUT R13, R13, 0x1f8, RZ, 0xc0, !PT ;  /* 0x000001f80d0d7812 */ /* 0x000fe400078ec0ff */
[----:B------:R-:W-:Y:S01]  /*04c0*/  MOV R15, UR5 ;  /* 0x00000005000f7c02 */ /* 0x000fe20008000f00 */
[----:B------:R-:W-:Y:S01]  /*04d0*/  UMOV UR5, UR6 ;  /* 0x0000000600057c82 */ /* 0x000fe20008000000 */
[----:B----4-:R0:W-:Y:S04]  /*04e0*/  @!P0 STS.128 [R10], R24 ;  /* 0x000000180a008388 */ /* 0x0101e80000000c00 */
[----:B---3--:R1:W-:Y:S04]  /*04f0*/  STS.128 [R14], R28 ;  /* 0x0000001c0e007388 */ /* 0x0083e80000000c00 */
[----:B-----5:R1:W-:Y:S01]  /*0500*/  STS.128 [R14+0x800], R32 ;  /* 0x000800200e007388 */ /* 0x0203e20000000c00 */
[----:B------:R-:W-:Y:S01]  /*0510*/  BAR.SYNC.DEFER_BLOCKING 0x0 ;  /* 0x0000000000007b1d */ /* 0x000fe20000010000 */
[----:B0-----:R-:W-:-:S05]  /*0520*/  IADD3 R26, PT, PT, R12, 0x200, R15 ;  /* 0x000002000c1a7810 */ /* 0x001fca0007ffe00f */
[----:B------:R1:W0:Y:S04]  /*0530*/  LDS.64 R20, [R13+UR7] ;  /* 0x000000070d147984 */ /* 0x0002280008000a00 */
[----:B------:R1:W3:Y:S04]  /*0540*/  LDS.64 R18, [R13+UR7+0x200] ;  /* 0x000200070d127984 */ /* 0x0002e80008000a00 */
[----:B------:R1:W4:Y:S04]  /*0550*/  LDS.64 R16, [R13+UR7+0x400] ;  /* 0x000400070d107984 */ /* 0x0003280008000a00 */
[----:B------:R1:W0:Y:S04]  /*0560*/  LDS.64 R2, [R13+UR7+0x600] ;  /* 0x000600070d027984 */ /* 0x0002280008000a00 */
[----:B------:R1:W0:Y:S04]  /*0570*/  LDS.64 R4, [R13+UR7+0x800] ;  /* 0x000800070d047984 */ /* 0x0002280008000a00 */
[----:B------:R1:W0:Y:S04]  /*0580*/  LDS.64 R6, [R13+UR7+0xa00] ;  /* 0x000a00070d067984 */ /* 0x0002280008000a00 */
[----:B------:R1:W0:Y:S04]  /*0590*/  LDS.64 R8, [R13+UR7+0xc00] ;  /* 0x000c00070d087984 */ /* 0x0002280008000a00 */
[----:B------:R1:W0:Y:S01]  /*05a0*/  LDS.64 R10, [R13+UR7+0xe00] ;  /* 0x000e00070d0a7984 */ /* 0x0002220008000a00 */
[----:B------:R-:W-:-:S05]  /*05b0*/  UMOV UR7, 0x200 ;  /* 0x0000020000077882 */ /* 0x000fca0000000000 */
.L_x_0:
[----:B------:R-:W0:Y:S04]  /*05c0*/  LDL.64 R24, [UR5+-0x100] ;  /* 0xffff0005ff187983 */ /* 0x000e280008100a00 */
[----:B------:R-:W3:Y:S04]  /*05d0*/  LDL.64 R22, [UR5+-0x80] ;  /* 0xffff8005ff167983 */ /* 0x000ee80008100a00 */
[----:B-1----:R-:W0:Y:S02]  /*05e0*/  LDS.128 R12, [R26+-0x200] ;  /* 0xfffe00001a0c7984 */ /* 0x002e240000000c00 */
[----:B0-----:R-:W-:Y:S01]  /*05f0*/  FFMA R27, R20, R12, R24 ;  /* 0x0000000c141b7223 */ /* 0x001fe20000000018 */
[----:B------:R-:W-:-:S02]  /*0600*/  FFMA R28, R12, R21, R25 ;  /* 0x000000150c1c7223 */ /* 0x000fc40000000019 */
[----:B------:R-:W5:Y:S01]  /*0610*/  LDL.64 R24, [UR5+0x80] ;  /* 0x00008005ff187983 */ /* 0x000f620008100a00 */
[----:B---3--:R-:W-:Y:S01]  /*0620*/  FFMA R29, R18, R12, R22 ;  /* 0x0000000c121d7223 */ /* 0x008fe20000000016 */
[----:B------:R-:W-:Y:S02]  /*0630*/  FFMA R12, R12, R19, R23 ;  /* 0x000000130c0c7223 */ /* 0x000fe40000000017 */
[----:B------:R-:W3:Y:S01]  /*0640*/  LDL.64 R22, [UR5] ;  /* 0x00000005ff167983 */ /* 0x000ee20008100a00 */
[-C--:B----4-:R-:W-:Y:S01]  /*0650*/  FFMA R27, R16, R13.reuse, R27 ;  /* 0x0000000d101b7223 */ /* 0x090fe2000000001b */
[-C--:B------:R-:W-:Y:S01]  /*0660*/  FFMA R12, R3, R13.reuse, R12 ;  /* 0x0000000d030c7223 */ /* 0x080fe2000000000c */
[-C--:B------:R-:W-:Y:S01]  /*0670*/  FFMA R28, R17, R13.reuse, R28 ;  /* 0x0000000d111c7223 */ /* 0x080fe2000000001c */
[----:B------:R-:W-:Y:S01]  /*0680*/  FFMA R29, R2, R13, R29 ;  /* 0x0000000d021d7223 */ /* 0x000fe2000000001d */
[-C--:B------:R-:W-:Y:S01]  /*0690*/  FFMA R27, R4, R14.reuse, R27 ;  /* 0x0000000e041b7223 */ /* 0x080fe2000000001b */
[-C--:B------:R-:W-:Y:S01]  /*06a0*/  FFMA R12, R7, R14.reuse, R12 ;  /* 0x0000000e070c7223 */ /* 0x080fe2000000000c */
[-C--:B------:R-:W-:Y:S01]  /*06b0*/  FFMA R28, R5, R14.reuse, R28 ;  /* 0x0000000e051c7223 */ /* 0x080fe2000000001c */
[----:B------:R-:W-:Y:S01]  /*06c0*/  FFMA R29, R6, R14, R29 ;  /* 0x0000000e061d7223 */ /* 0x000fe2000000001d */
[-C--:B------:R-:W-:Y:S01]  /*06d0*/  FFMA R30, R8, R15.reuse, R27 ;  /* 0x0000000f081e7223 */ /* 0x080fe2000000001b */
[-C--:B------:R-:W-:Y:S01]  /*06e0*/  FFMA R33, R11, R15.reuse, R12 ;  /* 0x0000000f0b217223 */ /* 0x080fe2000000000c */
[-C--:B------:R-:W-:Y:S01]  /*06f0*/  FFMA R31, R9, R15.reuse, R28 ;  /* 0x0000000f091f7223 */ /* 0x080fe2000000001c */
[----:B------:R-:W-:-:S02]  /*0700*/  FFMA R32, R10, R15, R29 ;  /* 0x0000000f0a207223 */ /* 0x000fc4000000001d */
[----:B------:R-:W5:Y:S04]  /*0710*/  LDS.128 R12, [R26] ;  /* 0x000000001a0c7984 */ /* 0x000f680000000c00 */
[----:B------:R-:W-:Y:S04]  /*0720*/  STL.64 [UR5+-0x100], R30 ;  /* 0xffff001eff007987 */ /* 0x000fe80008100a05 */
[----:B------:R0:W-:Y:S01]  /*0730*/  STL.64 [UR5+-0x80], R32 ;  /* 0xffff8020ff007987 */ /* 0x0001e20008100a05 */
[-C--:B-----5:R-:W-:Y:S01]  /*0740*/  FFMA R29, R18, R12.reuse, R24 ;  /* 0x0000000c121d7223 */ /* 0x0a0fe20000000018 */
[----:B---3--:R-:W-:Y:S01]  /*0750*/  FFMA R27, R20, R12, R22 ;  /* 0x0000000c141b7223 */ /* 0x008fe20000000016 */
[C---:B------:R-:W-:Y:S01]  /*0760*/  FFMA R28, R12.reuse, R21, R23 ;  /* 0x000000150c1c7223 */ /* 0x040fe20000000017 */
[----:B------:R-:W-:Y:S01]  /*0770*/  FFMA R12, R12, R19, R25 ;  /* 0x000000130c0c7223 */ /* 0x000fe20000000019 */
[----:B------:R-:W3:Y:S04]  /*0780*/  LDL.64 R22, [UR5+-0xf8] ;  /* 0xffff0805ff167983 */ /* 0x000ee80008100a00 */
[----:B------:R-:W4:Y:S01]  /*0790*/  LDL.64 R24, [UR5+-0x78] ;  /* 0xffff8805ff187983 */ /* 0x000f220008100a00 */
[-C--:B------:R-:W-:Y:S01]  /*07a0*/  FFMA R12, R3, R13.reuse, R12 ;  /* 0x0000000d030c7223 */ /* 0x080fe2000000000c */
[-C--:B------:R-:W-:Y:S01]  /*07b0*/  FFMA R27, R16, R13.reuse, R27 ;  /* 0x0000000d101b7223 */ /* 0x080fe2000000001b */
[-C--:B------:R-:W-:Y:S01]  /*07c0*/  FFMA R28, R17, R13.reuse, R28 ;  /* 0x0000000d111c7223 */ /* 0x080fe2000000001c */
[----:B------:R-:W-:Y:S01]  /*07d0*/  FFMA R29, R2, R13, R29 ;  /* 0x0000000d021d7223 */ /* 0x000fe2000000001d */
[-C--:B------:R-:W-:Y:S01]  /*07e0*/  FFMA R12, R7, R14.reuse, R12 ;  /* 0x0000000e070c7223 */ /* 0x080fe2000000000c */
[-C--:B------:R-:W-:Y:S01]  /*07f0*/  FFMA R27, R4, R14.reuse, R27 ;  /* 0x0000000e041b7223 */ /* 0x080fe2000000001b */
[-C--:B------:R-:W-:Y:S01]  /*0800*/  FFMA R28, R5, R14.reuse, R28 ;  /* 0x0000000e051c7223 */ /* 0x080fe2000000001c */
[----:B------:R-:W-:Y:S01]  /*0810*/  FFMA R29, R6, R14, R29 ;  /* 0x0000000e061d7223 */ /* 0x000fe2000000001d */
[-C--:B0-----:R-:W-:Y:S01]  /*0820*/  FFMA R33, R11, R15.reuse, R12 ;  /* 0x0000000f0b217223 */ /* 0x081fe2000000000c */
[-C--:B------:R-:W-:Y:S01]  /*0830*/  FFMA R30, R8, R15.reuse, R27 ;  /* 0x0000000f081e7223 */ /* 0x080fe2000000001b */
[-C--:B------:R-:W-:Y:S01]  /*0840*/  FFMA R31, R9, R15.reuse, R28 ;  /* 0x0000000f091f7223 */ /* 0x080fe2000000001c */
[----:B------:R-:W-:-:S02]  /*0850*/  FFMA R32, R10, R15, R29 ;  /* 0x0000000f0a207223 */ /* 0x000fc4000000001d */
[----:B------:R-:W3:Y:S04]  /*0860*/  LDS.128 R12, [R26+-0x1f0] ;  /* 0xfffe10001a0c7984 */ /* 0x000ee80000000c00 */
[----:B------:R0:W-:Y:S04]  /*0870*/  STL.64 [UR5], R30 ;  /* 0x0000001eff007987 */ /* 0x0001e80008100a05 */
[----:B------:R1:W-:Y:S01]  /*0880*/  STL.64 [UR5+0x80], R32 ;  /* 0x00008020ff007987 */ /* 0x0003e20008100a05 */
[----:B---3--:R-:W-:Y:S01]  /*0890*/  FFMA R27, R20, R12, R22 ;  /* 0x0000000c141b7223 */ /* 0x008fe20000000016 */
[----:B------:R-:W-:-:S02]  /*08a0*/  FFMA R28, R12, R21, R23 ;  /* 0x000000150c1c7223 */ /* 0x000fc40000000017 */
[----:B------:R-:W3:Y:S01]  /*08b0*/  LDL.64 R22, [UR5+0x8] ;  /* 0x00000805ff167983 */ /* 0x000ee20008100a00 */
[----:B----4-:R-:W-:Y:S01]  /*08c0*/  FFMA R29, R18, R12, R24 ;  /* 0x0000000c121d7223 */ /* 0x010fe20000000018 */
[----:B------:R-:W-:Y:S02]  /*08d0*/  FFMA R12, R12, R19, R25 ;  /* 0x000000130c0c7223 */ /* 0x000fe40000000019 */
[----:B------:R-:W4:Y:S01]  /*08e0*/  LDL.64 R24, [UR5+0x88] ;  /* 0x00008805ff187983 */ /* 0x000f220008100a00 */
        /* <DEDUP_REMOVED lines=9> */
[-C--:B-1----:R-:W-:Y:S01]  /*0980*/  FFMA R33, R11, R15.reuse, R12 ;  /* 0x0000000f0b217223 */ /* 0x082fe2000000000c */
[-C--:B------:R-:W-:Y:S01]  /*0990*/  FFMA R31, R9, R15.reuse, R28 ;  /* 0x0000000f091f7223 */ /* 0x080fe2000000001c */
[----:B------:R-:W-:-:S02]  /*09a0*/  FFMA R32, R10, R15, R29 ;  /* 0x0000000f0a207223 */ /* 0x000fc4000000001d */
[----:B------:R-:W3:Y:S04]  /*09b0*/  LDS.128 R12, [R26+0x10] ;  /* 0x000010001a0c7984 */ /* 0x000ee80000000c00 */
[----:B------:R0:W-:Y:S04]  /*09c0*/  STL.64 [UR5+-0xf8], R30 ;  /* 0xffff081eff007987 */ /* 0x0001e80008100a05 */
[----:B------:R1:W-:Y:S01]  /*09d0*/  STL.64 [UR5+-0x78], R32 ;  /* 0xffff8820ff007987 */ /* 0x0003e20008100a05 */
[----:B---3--:R-:W-:Y:S01]  /*09e0*/  FFMA R27, R20, R12, R22 ;  /* 0x0000000c141b7223 */ /* 0x008fe20000000016 */
[----:B------:R-:W-:-:S02]  /*09f0*/  FFMA R28, R12, R21, R23 ;  /* 0x000000150c1c7223 */ /* 0x000fc40000000017 */
[----:B------:R-:W3:Y:S01]  /*0a00*/  LDL.64 R22, [UR5+-0xf0] ;  /* 0xffff1005ff167983 */ /* 0x000ee20008100a00 */
[----:B----4-:R-:W-:Y:S01]  /*0a10*/  FFMA R29, R18, R12, R24 ;  /* 0x0000000c121d7223 */ /* 0x010fe20000000018 */
[----:B------:R-:W-:Y:S02]  /*0a20*/  FFMA R12, R12, R19, R25 ;  /* 0x000000130c0c7223 */ /* 0x000fe40000000019 */
        /* <DEDUP_REMOVED lines=13> */
[----:B------:R-:W3:Y:S04]  /*0b00*/  LDS.128 R12, [R26+-0x1e0] ;  /* 0xfffe20001a0c7984 */ /* 0x000ee80000000c00 */
[----:B------:R0:W-:Y:S04]  /*0b10*/  STL.64 [UR5+0x8], R30 ;  /* 0x0000081eff007987 */ /* 0x0001e80008100a05 */
        /* <DEDUP_REMOVED lines=20> */
[----:B------:R0:W-:Y:S01]  /*0c60*/  STL.64 [UR5+-0xf0], R30 ;  /* 0xffff101eff007987 */ /* 0x0001e20008100a05 */
[-C--:B---3--:R-:W-:Y:S01]  /*0c70*/  FFMA R27, R20, R12.reuse, R22 ;  /* 0x0000000c141b7223 */ /* 0x088fe20000000016 */
[----:B------:R-:W-:Y:S02]  /*0c80*/  FFMA R28, R12, R21, R23 ;  /* 0x000000150c1c7223 */ /* 0x000fe40000000017 */
[----:B------:R-:W3:Y:S01]  /*0c90*/  LDL.64 R22, [UR5+-0xe8] ;  /* 0xffff1805ff167983 */ /* 0x000ee20008100a00 */
[----:B----4-:R-:W-:Y:S01]  /*0ca0*/  FFMA R29, R18, R12, R24 ;  /* 0x0000000c121d7223 */ /* 0x010fe20000000018 */
[----:B------:R-:W-:-:S02]  /*0cb0*/  FFMA R12, R12, R19, R25 ;  /* 0x000000130c0c7223 */ /* 0x000fc40000000019 */
[----:B------:R-:W4:Y:S01]  /*0cc0*/  LDL.64 R24, [UR5+-0x68] ;  /* 0xffff9805ff187983 */ /* 0x000f220008100a00 */
[-C--:B------:R-:W-:Y:S01]  /*0cd0*/  FFMA R28, R17, R13.reuse, R28 ;  /* 0x0000000d111c7223 */ /* 0x080fe2000000001c */
[-C--:B------:R-:W-:Y:S01]  /*0ce0*/  FFMA R29, R2, R13.reuse, R29 ;  /* 0x0000000d021d7223 */ /* 0x080fe2000000001d */
[-C--:B------:R-:W-:Y:S01]  /*0cf0*/  FFMA R12, R3, R13.reuse, R12 ;  /* 0x0000000d030c7223 */ /* 0x080fe2000000000c */
[----:B------:R-:W-:Y:S01]  /*0d00*/  FFMA R27, R16, R13, R27 ;  /* 0x0000000d101b7223 */ /* 0x000fe2000000001b */
[-C--:B0-----:R-:W-:Y:S01]  /*0d10*/  FFMA R30, R5, R14.reuse, R28 ;  /* 0x0000000e051e7223 */ /* 0x081fe2000000001c */
[-C--:B------:R-:W-:Y:S01]  /*0d20*/  FFMA R13, R6, R14.reuse, R29 ;  /* 0x0000000e060d7223 */ /* 0x080fe2000000001d */
[-C--:B------:R-:W-:Y:S01]  /*0d30*/  FFMA R12, R7, R14.reuse, R12 ;  /* 0x0000000e070c7223 */ /* 0x080fe2000000000c */
[----:B------:R-:W-:Y:S01]  /*0d40*/  FFMA R27, R4, R14, R27 ;  /* 0x0000000e041b7223 */ /* 0x000fe2000000001b */
[-C--:B------:R-:W-:Y:S01]  /*0d50*/  FFMA R29, R9, R15.reuse, R30 ;  /* 0x0000000f091d7223 */ /* 0x080fe2000000001e */
[-C--:B------:R-:W-:Y:S01]  /*0d60*/  FFMA R30, R10, R15.reuse, R13 ;  /* 0x0000000f0a1e7223 */ /* 0x080fe2000000000d */
[-C--:B------:R-:W-:Y:S01]  /*0d70*/  FFMA R31, R11, R15.reuse, R12 ;  /* 0x0000000f0b1f7223 */ /* 0x080fe2000000000c */
[----:B------:R-:W-:-:S02]  /*0d80*/  FFMA R28, R8, R15, R27 ;  /* 0x0000000f081c7223 */ /* 0x000fc4000000001b */
[----:B------:R-:W3:Y:S04]  /*0d90*/  LDS.128 R12, [R26+-0x1d0] ;  /* 0xfffe30001a0c7984 */ /* 0x000ee80000000c00 */
[----:B------:R0:W-:Y:S04]  /*0da0*/  STL.64 [UR5+-0x70], R32 ;  /* 0xffff9020ff007987 */ /* 0x0001e80008100a05 */
[----:B------:R1:W-:Y:S04]  /*0db0*/  STL.64 [UR5+0x10], R28 ;  /* 0x0000101cff007987 */ /* 0x0003e80008100a05 */
[----:B------:R5:W-:Y:S01]  /*0dc0*/  STL.64 [UR5+0x90], R30 ;  /* 0x0000901eff007987 */ /* 0x000be20008100a05 */
[----:B---3--:R-:W-:Y:S01]  /*0dd0*/  FFMA R27, R20, R12, R22 ;  /* 0x0000000c141b7223 */ /* 0x008fe20000000016 */
[----:B0-----:R-:W-:-:S02]  /*0de0*/  FFMA R32, R12, R21, R23 ;  /* 0x000000150c207223 */ /* 0x001fc40000000017 */
        /* <DEDUP_REMOVED lines=12> */
[-C--:B-1----:R-:W-:Y:S01]  /*0eb0*/  FFMA R28, R8, R15.reuse, R27 ;  /* 0x0000000f081c7223 */ /* 0x082fe2000000001b */
[-C--:B-----5:R-:W-:Y:S01]  /*0ec0*/  FFMA R31, R11, R15.reuse, R12 ;  /* 0x0000000f0b1f7223 */ /* 0x0a0fe2000000000c */
[-C--:B------:R-:W-:Y:S01]  /*0ed0*/  FFMA R29, R9, R15.reuse, R32 ;  /* 0x0000000f091d7223 */ /* 0x080fe20000000020 */
[----:B------:R-:W-:-:S02]  /*0ee0*/  FFMA R30, R10, R15, R33 ;  /* 0x0000000f0a1e7223 */ /* 0x000fc40000000021 */
[----:B------:R0:W3:Y:S01]  /*0ef0*/  LDS.128 R12, [R26+0x30] ;  /* 0x000030001a0c7984 */ /* 0x0000e20000000c00 */
[----:B------:R-:W-:-:S04]  /*0f00*/  UIADD3 UR7, UPT, UPT, UR7, 0x40, URZ ;  /* 0x0000004007077890 */ /* 0x000fc8000fffe0ff */
[----:B------:R-:W-:Y:S01]  /*0f10*/  UISETP.NE.AND UP0, UPT, UR7, 0x300, UPT ;  /* 0x000003000700788c */ /* 0x000fe2000bf05270 */
[----:B------:R1:W-:Y:S01]  /*0f20*/  STL.64 [UR5+-0xe8], R28 ;  /* 0xffff181cff007987 */ /* 0x0003e20008100a05 */
[----:B0-----:R-:W-:-:S03]  /*0f30*/  IADD3 R26, PT, PT, R26, 0x40, RZ ;  /* 0x000000401a1a7810 */ /* 0x001fc60007ffe0ff */
[----:B------:R1:W-:Y:S01]  /*0f40*/  STL.64 [UR5+-0x68], R30 ;  /* 0xffff981eff007987 */ /* 0x0003e20008100a05 */
[-C--:B---3--:R-:W-:Y:S01]  /*0f50*/  FFMA R27, R20, R12.reuse, R22 ;  /* 0x0000000c141b7223 */ /* 0x088fe20000000016 */
[----:B------:R-:W-:Y:S01]  /*0f60*/  FFMA R22, R12, R21, R23 ;  /* 0x000000150c167223 */ /* 0x000fe20000000017 */
[----:B----4-:R-:W-:Y:S01]  /*0f70*/  FFMA R23, R18, R12, R24 ;  /* 0x0000000c12177223 */ /* 0x010fe20000000018 */
        /* <DEDUP_REMOVED lines=12> */
[----:B------:R-:W-:-:S03]  /*1040*/  FFMA R15, R11, R15, R24 ;  /* 0x0000000f0b0f7223 */ /* 0x000fc60000000018 */
[----:B------:R1:W-:Y:S04]  /*1050*/  STL.64 [UR5+0x18], R12 ;  /* 0x0000180cff007987 */ /* 0x0003e80008100a05 */
[----:B------:R1:W-:Y:S01]  /*1060*/  STL.64 [UR5+0x98], R14 ;  /* 0x0000980eff007987 */ /* 0x0003e20008100a05 */
[----:B------:R-:W-:Y:S01]  /*1070*/  UIADD3 UR5, UPT, UPT, UR5, 0x20, URZ ;  /* 0x0000002005057890 */ /* 0x000fe2000fffe0ff */
[----:B------:R-:W-:Y:S11]  /*1080*/  BRA.U UP0, `(.L_x_0) ;  /* 0xfffffff5004c7547 */ /* 0x000ff6000b83ffff */
[----:B------:R-:W-:-:S04]  /*1090*/  UIADD3 UR4, UPT, UPT, UR4, 0x1, URZ ;  /* 0x0000000104047890 */ /* 0x000fc8000fffe0ff */
[----:B------:R-:W-:-:S09]  /*10a0*/  UISETP.NE.AND UP0, UPT, UR4, 0x100, UPT ;  /* 0x000001000400788c */ /* 0x000fd2000bf05270 */
[----:B------:R-:W-:Y:S05]  /*10b0*/  BRA.U UP0, `(.L_x_1) ;  /* 0xfffffff1006c7547 */ /* 0x000fea000b83ffff */
[----:B------:R-:W0:Y:S01]  /*10c0*/  S2R R9, SR_TID.X ;  /* 0x0000000000097919 */ /* 0x000e220000002100 */
[----:B------:R-:W3:Y:S01]  /*10d0*/  LDC.64 R2, c[0x0][0x390] ;  /* 0x0000e400ff027b82 */ /* 0x000ee20000000a00 */
[C---:B------:R-:W-:Y:S02]  /*10e0*/  SHF.L.U32 R8, R0.reuse, 0xe, RZ ;  /* 0x0000000e00087819 */ /* 0x040fe400000006ff */
[----:B------:R-:W-:Y:S01]  /*10f0*/  SHF.L.U32 R0, R0, 0x8, RZ ;  /* 0x0000000800007819 */ /* 0x000fe200000006ff */
[----:B------:R-:W4:Y:S01]  /*1100*/  LDL.128 R20, [R1+0x1f0] ;  /* 0x0001f00001147983 */ /* 0x000f220000100c00 */
[----:B------:R-:W-:-:S03]  /*1110*/  LOP3.LUT R8, R8, 0x7ffc0000, RZ, 0xc0, !PT ;  /* 0x7ffc000008087812 */ /* 0x000fc600078ec0ff */
[----:B------:R-:W5:Y:S04]  /*1120*/  LDL.128 R4, [R1] ;  /* 0x0000000001047983 */ /* 0x000f680000100c00 */
[----:B------:R-:W2:Y:S04]  /*1130*/  LDL.128 R24, [R1+0x80] ;  /* 0x0000800001187983 */ /* 0x000ea80000100c00 */
[----:B------:R-:W2:Y:S04]  /*1140*/  LDL.128 R16, [R1+0x100] ;  /* 0x0001000001107983 */ /* 0x000ea80000100c00 */
[----:B-1----:R-:W2:Y:S04]  /*1150*/  LDL.128 R12, [R1+0x10] ;  /* 0x00001000010c7983 */ /* 0x002ea80000100c00 */
[----:B------:R-:W2:Y:S04]  /*1160*/  LDL.128 R28, [R1+0x90] ;  /* 0x00009000011c7983 */ /* 0x000ea80000100c00 */
[----:B------:R-:W2:Y:S01]  /*1170*/  LDL.128 R32, [R1+0x110] ;  /* 0x0001100001207983 */ /* 0x000ea20000100c00 */
[----:B0-----:R-:W-:-:S02]  /*1180*/  SHF.L.U32 R11, R9, 0xa, RZ ;  /* 0x0000000a090b7819 */ /* 0x001fc400000006ff */
[----:B------:R-:W-:Y:S02]  /*1190*/  LOP3.LUT R9, R9, 0x3f, RZ, 0xc0, !PT ;  /* 0x0000003f09097812 */ /* 0x000fe400078ec0ff */
[----:B------:R-:W-:Y:S02]  /*11a0*/  LOP3.LUT R8, R8, 0x10000, R11, 0xf8, !PT ;  /* 0x0001000008087812 */ /* 0x000fe400078ef80b */
[----:B------:R-:W-:-:S04]  /*11b0*/  LOP3.LUT R11, R0, 0xf00, RZ, 0xc0, !PT ;  /* 0x00000f00000b7812 */ /* 0x000fc800078ec0ff */
[----:B------:R-:W-:-:S04]  /*11c0*/  LOP3.LUT R8, R8, R11, RZ, 0xfc, !PT ;  /* 0x0000000b08087212 */ /* 0x000fc800078efcff */
[----:B------:R-:W-:-:S05]  /*11d0*/  LEA R9, R9, R8, 0x1 ;  /* 0x0000000809097211 */ /* 0x000fca00078e08ff */
[----:B---3--:R-:W-:Y:S02]  /*11e0*/  IMAD.WIDE.U32 R2, R9, 0x4, R2 ;  /* 0x0000000409027825 */ /* 0x008fe400078e0002 */
[----:B------:R-:W3:Y:S04]  /*11f0*/  LDL.128 R8, [R1+0x180] ;  /* 0x0001800001087983 */ /* 0x000ee80000100c00 */
[----:B----4-:R-:W-:Y:S04]  /*1200*/  STG.E desc[UR10][R2.64+0xb8200], R20 ;  /* 0x0b82001402007986 */ /* 0x010fe8000c10190a */
[----:B------:R-:W-:Y:S04]  /*1210*/  STG.E desc[UR10][R2.64+0xb8204], R21 ;  /* 0x0b82041502007986 */ /* 0x000fe8000c10190a */
[----:B------:R-:W-:Y:S04]  /*1220*/  STG.E desc[UR10][R2.64+0xbc200], R22 ;  /* 0x0bc2001602007986 */ /* 0x000fe8000c10190a */
[----:B------:R0:W-:Y:S04]  /*1230*/  STG.E desc[UR10][R2.64+0xbc204], R23 ;  /* 0x0bc2041702007986 */ /* 0x0001e8000c10190a */
[----:B-----5:R-:W-:Y:S04]  /*1240*/  STG.E desc[UR10][R2.64], R4 ;  /* 0x0000000402007986 */ /* 0x020fe8000c10190a */
[----:B------:R-:W-:Y:S04]  /*1250*/  STG.E desc[UR10][R2.64+0x4], R5 ;  /* 0x0000040502007986 */ /* 0x000fe8000c10190a */
[----:B------:R-:W-:Y:S04]  /*1260*/  STG.E desc[UR10][R2.64+0x4000], R6 ;  /* 0x0040000602007986 */ /* 0x000fe8000c10190a */
[----:B------:R1:W-:Y:S04]  /*1270*/  STG.E desc[UR10][R2.64+0x4004], R7 ;  /* 0x0040040702007986 */ /* 0x0003e8000c10190a */
[----:B--2---:R-:W-:Y:S04]  /*1280*/  STG.E desc[UR10][R2.64+0x200], R24 ;  /* 0x0002001802007986 */ /* 0x004fe8000c10190a */
[----:B------:R-:W-:Y:S04]  /*1290*/  STG.E desc[UR10][R2.64+0x204], R25 ;  /* 0x0002041902007986 */ /* 0x000fe8000c10190a */
[----:B------:R-:W-:Y:S04]  /*12a0*/  STG.E desc[UR10][R2.64+0x4200], R26 ;  /* 0x0042001a02007986 */ /* 0x000fe8000c10190a */
[----:B------:R2:W-:Y:S04]  /*12b0*/  STG.E desc[UR10][R2.64+0x4204], R27 ;  /* 0x0042041b02007986 */ /* 0x0005e8000c10190a */
[----:B------:R-:W-:Y:S04]  /*12c0*/  STG.E desc[UR10][R2.64+0x80000], R16 ;  /* 0x0800001002007986 */ /* 0x000fe8000c10190a */
[----:B------:R-:W-:Y:S04]  /*12d0*/  STG.E desc[UR10][R2.64+0x80004], R17 ;  /* 0x0800041102007986 */ /* 0x000fe8000c10190a */
[----:B------:R-:W-:Y:S04]  /*12e0*/  STG.E desc[UR10][R2.64+0x84000], R18 ;  /* 0x0840001202007986 */ /* 0x000fe8000c10190a */
[----:B------:R4:W-:Y:S04]  /*12f0*/  STG.E desc[UR10][R2.64+0x84004], R19 ;  /* 0x0840041302007986 */ /* 0x0009e8000c10190a */
[----:B---3--:R-:W-:Y:S04]  /*1300*/  STG.E desc[UR10][R2.64+0x80200], R8 ;  /* 0x0802000802007986 */ /* 0x008fe8000c10190a */
[----:B------:R-:W-:Y:S04]  /*1310*/  STG.E desc[UR10][R2.64+0x80204], R9 ;  /* 0x0802040902007986 */ /* 0x000fe8000c10190a */
[----:B------:R-:W-:Y:S04]  /*1320*/  STG.E desc[UR10][R2.64+0x84200], R10 ;  /* 0x0842000a02007986 */ /* 0x000fe8000c10190a */
[----:B------:R3:W-:Y:S04]  /*1330*/  STG.E desc[UR10][R2.64+0x84204], R11 ;  /* 0x0842040b02007986 */ /* 0x0007e8000c10190a */
[----:B------:R-:W-:Y:S04]  /*1340*/  STG.E desc[UR10][R2.64+0x8000], R12 ;  /* 0x0080000c02007986 */ /* 0x000fe8000c10190a */
        /* <DEDUP_REMOVED lines=11> */
[----:B0-----:R-:W5:Y:S04]  /*1400*/  LDL.128 R20, [R1+0x190] ;  /* 0x0001900001147983 */ /* 0x001f680000100c00 */
[----:B-1----:R-:W5:Y:S04]  /*1410*/  LDL.128 R4, [R1+0x20] ;  /* 0x0000200001047983 */ /* 0x002f680000100c00 */
[----:B--2---:R-:W2:Y:S04]  /*1420*/  LDL.128 R24, [R1+0xa0] ;  /* 0x0000a00001187983 */ /* 0x004ea80000100c00 */
[----:B----4-:R-:W4:Y:S04]  /*1430*/  LDL.128 R16, [R1+0x120] ;  /* 0x0001200001107983 */ /* 0x010f280000100c00 */
[----:B---3--:R-:W3:Y:S04]  /*1440*/  LDL.128 R8, [R1+0x1a0] ;  /* 0x0001a00001087983 */ /* 0x008ee80000100c00 */
[----:B-----5:R-:W5:Y:S04]  /*1450*/  LDL.128 R12, [R1+0x30] ;  /* 0x00003000010c7983 */ /* 0x020f680000100c00 */
[----:B------:R-:W5:Y:S04]  /*1460*/  LDL.128 R28, [R1+0xb0] ;  /* 0x0000b000011c7983 */ /* 0x000f680000100c00 */
[----:B------:R-:W5:Y:S04]  /*1470*/  LDL.128 R32, [R1+0x130] ;  /* 0x0001300001207983 */ /* 0x000f680000100c00 */
        /* <DEDUP_REMOVED lines=8> */
[----:B--2---:R-:W-:Y:S04]  /*1500*/  STG.E desc[UR10][R2.64+0x10200], R24 ;  /* 0x0102001802007986 */ /* 0x004fe8000c10190a */
[----:B------:R-:W-:Y:S04]  /*1510*/  STG.E desc[UR10][R2.64+0x10204], R25 ;  /* 0x0102041902007986 */ /* 0x000fe8000c10190a */
[----:B------:R-:W-:Y:S04]  /*1520*/  STG.E desc[UR10][R2.64+0x14200], R26 ;  /* 0x0142001a02007986 */ /* 0x000fe8000c10190a */
[----:B------:R2:W-:Y:S04]  /*1530*/  STG.E desc[UR10][R2.64+0x14204], R27 ;  /* 0x0142041b02007986 */ /* 0x0005e8000c10190a */
[----:B----4-:R-:W-:Y:S04]  /*1540*/  STG.E desc[UR10][R2.64+0x90000], R16 ;  /* 0x0900001002007986 */ /* 0x010fe8000c10190a */
[----:B------:R-:W-:Y:S04]  /*1550*/  STG.E desc[UR10][R2.64+0x90004], R17 ;  /* 0x0900041102007986 */ /* 0x000fe8000c10190a */
[----:B------:R-:W-:Y:S04]  /*1560*/  STG.E desc[UR10][R2.64+0x94000], R18 ;  /* 0x0940001202007986 */ /* 0x000fe8000c10190a */
[----:B------:R4:W-:Y:S04]  /*1570*/  STG.E desc[UR10][R2.64+0x94004], R19 ;  /* 0x0940041302007986 */ /* 0x0009e8000c10190a */
[----:B---3--:R-:W-:Y:S04]  /*1580*/  STG.E desc[UR10][R2.64+0x90200], R8 ;  /* 0x0902000802007986 */ /* 0x008fe8000c10190a */
[----:B------:R-:W-:Y:S04]  /*1590*/  STG.E desc[UR10][R2.64+0x90204], R9 ;  /* 0x0902040902007986 */ /* 0x000fe8000c10190a */
[----:B------:R-:W-:Y:S04]  /*15a0*/  STG.E desc[UR10][R2.64+0x94200], R10 ;  /* 0x0942000a02007986 */ /* 0x000fe8000c10190a */
[----:B------:R3:W-:Y:S04]  /*15b0*/  STG.E desc[UR10][R2.64+0x94204], R11 ;  /* 0x0942040b02007986 */ /* 0x0007e8000c10190a */
[----:B-----5:R-:W-:Y:S04]  /*15c0*/  STG.E desc[UR10][R2.64+0x18000], R12 ;  /* 0x0180000c02007986 */ /* 0x020fe8000c10190a */
        /* <DEDUP_REMOVED lines=30> */
[----:B------:R-:W-:Y:S04]  /*17b0*/  STG.E desc[UR10][R2.64+0x24204], R27 ;  /* 0x0242041b02007986 */ /* 0x000fe8000c10190a */
        /* <DEDUP_REMOVED lines=23> */
[----:B---3--:R-:W3:Y:S04]  /*1930*/  LDL.128 R8, [R1+0x160] ;  /* 0x0001600001087983 */ /* 0x008ee80000100c00 */
[----:B------:R-:W3:Y:S04]  /*1940*/  LDL.128 R24, [R1+0x1e0] ;  /* 0x0001e00001187983 */ /* 0x000ee80000100c00 */
[----:B----4-:R-:W4:Y:S04]  /*1950*/  LDL.128 R12, [R1+0x70] ;  /* 0x00007000010c7983 */ /* 0x010f280000100c00 */
[----:B-----5:R-:W5:Y:S04]  /*1960*/  LDL.128 R28, [R1+0xf0] ;  /* 0x0000f000011c7983 */ /* 0x020f680000100c00 */
[----:B------:R-:W5:Y:S04]  /*1970*/  LDL.128 R32, [R1+0x170] ;  /* 0x0001700001207983 */ /* 0x000f680000100c00 */
[----:B------:R-:W-:Y:S04]  /*1980*/  STG.E desc[UR10][R2.64+0xa8200], R20 ;  /* 0x0a82001402007986 */ /* 0x000fe8000c10190a */
[----:B------:R-:W-:Y:S04]  /*1990*/  STG.E desc[UR10][R2.64+0xa8204], R21 ;  /* 0x0a82041502007986 */ /* 0x000fe8000c10190a */
[----:B------:R-:W-:Y:S04]  /*19a0*/  STG.E desc[UR10][R2.64+0xac200], R22 ;  /* 0x0ac2001602007986 */ /* 0x000fe8000c10190a */
[----:B------:R-:W-:Y:S04]  /*19b0*/  STG.E desc[UR10][R2.64+0xac204], R23 ;  /* 0x0ac2041702007986 */ /* 0x000fe8000c10190a */
[----:B------:R-:W-:Y:S04]  /*19c0*/  STG.E desc[UR10][R2.64+0x30000], R4 ;  /* 0x0300000402007986 */ /* 0x000fe8000c10190a */
[----:B------:R-:W-:Y:S04]  /*19d0*/  STG.E desc[UR10][R2.64+0x30004], R5 ;  /* 0x0300040502007986 */ /* 0x000fe8000c10190a */
[----:B------:R-:W-:Y:S04]  /*19e0*/  STG.E desc[UR10][R2.64+0x34000], R6 ;  /* 0x0340000602007986 */ /* 0x000fe8000c10190a */
[----:B------:R-:W-:Y:S04]  /*19f0*/  STG.E desc[UR10][R2.64+0x34004], R7 ;  /* 0x0340040702007986 */ /* 0x000fe8000c10190a */
[----:B--2---:R-:W-:Y:S04]  /*1a00*/  STG.E desc[UR10][R2.64+0x30200], R16 ;  /* 0x0302001002007986 */ /* 0x004fe8000c10190a */
[----:B------:R-:W-:Y:S04]  /*1a10*/  STG.E desc[UR10][R2.64+0x30204], R17 ;  /* 0x0302041102007986 */ /* 0x000fe8000c10190a */
[----:B------:R-:W-:Y:S04]  /*1a20*/  STG.E desc[UR10][R2.64+0x34200], R18 ;  /* 0x0342001202007986 */ /* 0x000fe8000c10190a */
[----:B------:R-:W-:Y:S04]  /*1a30*/  STG.E desc[UR10][R2.64+0x34204], R19 ;  /* 0x0342041302007986 */ /* 0x000fe8000c10190a */
[----:B---3--:R-:W-:Y:S04]  /*1a40*/  STG.E desc[UR10][R2.64+0xb0000], R8 ;  /* 0x0b00000802007986 */ /* 0x008fe8000c10190a */
[----:B------:R-:W-:Y:S04]  /*1a50*/  STG.E desc[UR10][R2.64+0xb0004], R9 ;  /* 0x0b00040902007986 */ /* 0x000fe8000c10190a */
[----:B------:R-:W-:Y:S04]  /*1a60*/  STG.E desc[UR10][R2.64+0xb4000], R10 ;  /* 0x0b40000a02007986 */ /* 0x000fe8000c10190a */
[----:B------:R-:W-:Y:S04]  /*1a70*/  STG.E desc[UR10][R2.64+0xb4004], R11 ;  /* 0x0b40040b02007986 */ /* 0x000fe8000c10190a */
[----:B------:R-:W-:Y:S04]  /*1a80*/  STG.E desc[UR10][R2.64+0xb0200], R24 ;  /* 0x0b02001802007986 */ /* 0x000fe8000c10190a */
[----:B------:R-:W-:Y:S04]  /*1a90*/  STG.E desc[UR10][R2.64+0xb0204], R25 ;  /* 0x0b02041902007986 */ /* 0x000fe8000c10190a */
[----:B------:R-:W-:Y:S04]  /*1aa0*/  STG.E desc[UR10][R2.64+0xb4200], R26 ;  /* 0x0b42001a02007986 */ /* 0x000fe8000c10190a */
[----:B------:R-:W-:Y:S04]  /*1ab0*/  STG.E desc[UR10][R2.64+0xb4204], R27 ;  /* 0x0b42041b02007986 */ /* 0x000fe8000c10190a */
[----:B----4-:R-:W-:Y:S04]  /*1ac0*/  STG.E desc[UR10][R2.64+0x38000], R12 ;  /* 0x0380000c02007986 */ /* 0x010fe8000c10190a */
[----:B------:R-:W-:Y:S04]  /*1ad0*/  STG.E desc[UR10][R2.64+0x38004], R13 ;  /* 0x0380040d02007986 */ /* 0x000fe8000c10190a */
[----:B------:R-:W-:Y:S04]  /*1ae0*/  STG.E desc[UR10][R2.64+0x3c000], R14 ;  /* 0x03c0000e02007986 */ /* 0x000fe8000c10190a */
[----:B------:R-:W-:Y:S04]  /*1af0*/  STG.E desc[UR10][R2.64+0x3c004], R15 ;  /* 0x03c0040f02007986 */ /* 0x000fe8000c10190a */
[----:B-----5:R-:W-:Y:S04]  /*1b00*/  STG.E desc[UR10][R2.64+0x38200], R28 ;  /* 0x0382001c02007986 */ /* 0x020fe8000c10190a */
[----:B------:R-:W-:Y:S04]  /*1b10*/  STG.E desc[UR10][R2.64+0x38204], R29 ;  /* 0x0382041d02007986 */ /* 0x000fe8000c10190a */
[----:B------:R-:W-:Y:S04]  /*1b20*/  STG.E desc[UR10][R2.64+0x3c200], R30 ;  /* 0x03c2001e02007986 */ /* 0x000fe8000c10190a */
[----:B------:R-:W-:Y:S04]  /*1b30*/  STG.E desc[UR10][R2.64+0x3c204], R31 ;  /* 0x03c2041f02007986 */ /* 0x000fe8000c10190a */
[----:B------:R-:W-:Y:S04]  /*1b40*/  STG.E desc[UR10][R2.64+0xb8000], R32 ;  /* 0x0b80002002007986 */ /* 0x000fe8000c10190a */
[----:B------:R-:W-:Y:S04]  /*1b50*/  STG.E desc[UR10][R2.64+0xb8004], R33 ;  /* 0x0b80042102007986 */ /* 0x000fe8000c10190a */
[----:B------:R-:W-:Y:S04]  /*1b60*/  STG.E desc[UR10][R2.64+0xbc000], R34 ;  /* 0x0bc0002202007986 */ /* 0x000fe8000c10190a */
[----:B------:R-:W-:Y:S01]  /*1b70*/  STG.E desc[UR10][R2.64+0xbc004], R35 ;  /* 0x0bc0042302007986 */ /* 0x000fe2000c10190a */
[----:B------:R-:W-:Y:S05]  /*1b80*/  EXIT ;  /* 0x000000000000794d */ /* 0x000fea0003800000 */
.L_x_2:
[----:B------:R-:W-:-:S00]  /*1b90*/  BRA `(.L_x_2) ;  /* 0xfffffffc00fc7947 */ /* 0x000fc0000383ffff */
[----:B------:R-:W-:-:S00]  /*1ba0*/  NOP ;  /* 0x0000000000007918 */ /* 0x000fc00000000000 */
        /* <DEDUP_REMOVED lines=13> */
.L_x_3:


//--------------------- .nv.shared.mymatmul_kernel0 --------------------------
	.section	.nv.shared.mymatmul_kernel0,"aw",@nobits
	.sectionflags	@""
	.align	4
.nv.shared.mymatmul_kernel0:
	.zero		6144


//--------------------- .nv.shared.reserved.0     --------------------------
	.section	.nv.shared.reserved.0,"aw",@nobits
	.weak		__nv_reservedSMEM_offset_0_alias
	.size		__nv_reservedSMEM_offset_0_alias, 0, 64
	.other		__nv_reservedSMEM_offset_0_alias,@"STO_CUDA_RESERVED_SHARED STV_DEFAULT"
__nv_reservedSMEM_offset_0_alias:
	.zero		0
	.zero		64


//--------------------- .nv.constant0.mymatmul_kernel0 --------------------------
	.section	.nv.constant0.mymatmul_kernel0,"a",@progbits
	.sectionflags	@""
	.align	4
.nv.constant0.mymatmul_kernel0:
	.zero		920


//--------------------- SYMBOLS --------------------------

	.type		.nv.reservedSmem.offset0,@object
	.size		.nv.reservedSmem.offset0,0x4
	.type		.nv.reservedSmem.cap,@object
	.size		.nv.reservedSmem.cap,0x4
